//
// Generated by NVIDIA NVVM Compiler
//
// Compiler Build ID: CL-36424714
// Cuda compilation tools, release 13.0, V13.0.88
// Based on NVVM 20.0.0
//

.version 9.0
.target sm_100
.address_size 64

	// .globl	mmult_kernel0
// _ZZ13mmult_kernel0E8A_shared has been demoted
// _ZZ13mmult_kernel0E8B_shared has been demoted

.visible .entry mmult_kernel0(
	.param .u64 .ptr .align 1 mmult_kernel0_param_0,
	.param .u64 .ptr .align 1 mmult_kernel0_param_1,
	.param .u64 .ptr .align 1 mmult_kernel0_param_2
)
.maxntid 32
{
	.reg .pred 	%p<4>;
	.reg .b32 	%r<55>;
	.reg .b32 	%f<72>;
	.reg .b64 	%rd<14>;
	// demoted variable
	.shared .align 4 .b8 _ZZ13mmult_kernel0E8A_shared[8192];
	// demoted variable
	.shared .align 4 .b8 _ZZ13mmult_kernel0E8B_shared[256];
	ld.param.u64 	%rd4, [mmult_kernel0_param_0];
	ld.param.u64 	%rd5, [mmult_kernel0_param_1];
	ld.param.u64 	%rd3, [mmult_kernel0_param_2];
	cvta.to.global.u64 	%rd6, %rd4;
	cvta.to.global.u64 	%rd1, %rd5;
	mov.u32 	%r21, %ctaid.y;
	shl.b32 	%r1, %r21, 14;
	mov.u32 	%r2, %tid.y;
	shl.b32 	%r22, %r2, 8;
	mov.u32 	%r3, %tid.x;
	or.b32  	%r23, %r1, %r3;
	or.b32  	%r4, %r23, %r22;
	shl.b32 	%r24, %r2, 5;
	or.b32  	%r25, %r24, %r3;
	mov.u32 	%r26, %ctaid.x;
	shl.b32 	%r5, %r26, 1;
	mad.lo.s32 	%r27, %r2, 224, %r25;
	add.s32 	%r6, %r27, %r5;
	mad.lo.s32 	%r7, %r2, -254, %r27;
	shl.b32 	%r8, %r2, 7;
	shl.b32 	%r28, %r7, 2;
	mov.u32 	%r29, _ZZ13mmult_kernel0E8B_shared;
	add.s32 	%r9, %r29, %r28;
	shl.b32 	%r30, %r3, 2;
	or.b32  	%r31, %r8, %r30;
	mov.u32 	%r32, _ZZ13mmult_kernel0E8A_shared;
	add.s32 	%r10, %r32, %r31;
	add.s64 	%rd2, %rd6, 64;
	mov.b32 	%r51, 0;
	mov.f32 	%f64, 0f00000000;
	mov.f32 	%f65, %f64;
	mov.f32 	%f66, %f64;
	mov.f32 	%f67, %f64;
$L__BB0_1:
	bar.sync 	0;
	shl.b32 	%r34, %r51, 5;
	add.s32 	%r52, %r4, %r34;
	mov.b32 	%r53, 64;
$L__BB0_2:
	mul.wide.u32 	%rd7, %r52, 4;
	add.s64 	%rd8, %rd2, %rd7;
	ld.global.nc.f32 	%f14, [%rd8+-64];
	add.s32 	%r35, %r10, %r53;
	st.shared.f32 	[%r35+-64], %f14;
	ld.global.nc.f32 	%f15, [%rd8+-56];
	st.shared.f32 	[%r35+-56], %f15;
	ld.global.nc.f32 	%f16, [%rd8+-48];
	st.shared.f32 	[%r35+-48], %f16;
	ld.global.nc.f32 	%f17, [%rd8+-40];
	st.shared.f32 	[%r35+-40], %f17;
	ld.global.nc.f32 	%f18, [%rd8+-32];
	st.shared.f32 	[%r35+-32], %f18;
	ld.global.nc.f32 	%f19, [%rd8+-24];
	st.shared.f32 	[%r35+-24], %f19;
	ld.global.nc.f32 	%f20, [%rd8+-16];
	st.shared.f32 	[%r35+-16], %f20;
	ld.global.nc.f32 	%f21, [%rd8+-8];
	st.shared.f32 	[%r35+-8], %f21;
	ld.global.nc.f32 	%f22, [%rd8];
	st.shared.f32 	[%r35], %f22;
	ld.global.nc.f32 	%f23, [%rd8+8];
	st.shared.f32 	[%r35+8], %f23;
	ld.global.nc.f32 	%f24, [%rd8+16];
	st.shared.f32 	[%r35+16], %f24;
	ld.global.nc.f32 	%f25, [%rd8+24];
	st.shared.f32 	[%r35+24], %f25;
	ld.global.nc.f32 	%f26, [%rd8+32];
	st.shared.f32 	[%r35+32], %f26;
	ld.global.nc.f32 	%f27, [%rd8+40];
	st.shared.f32 	[%r35+40], %f27;
	ld.global.nc.f32 	%f28, [%rd8+48];
	st.shared.f32 	[%r35+48], %f28;
	ld.global.nc.f32 	%f29, [%rd8+56];
	st.shared.f32 	[%r35+56], %f29;
	add.s32 	%r53, %r53, 2048;
	add.s32 	%r52, %r52, 4096;
	setp.ne.s32 	%p1, %r53, 8256;
	@%p1 bra 	$L__BB0_2;
	shl.b32 	%r37, %r51, 13;
	add.s32 	%r38, %r6, %r37;
	mul.wide.u32 	%rd9, %r38, 4;
	add.s64 	%rd10, %rd1, %rd9;
	ld.global.nc.f32 	%f30, [%rd10];
	st.shared.f32 	[%r9], %f30;
	ld.global.nc.f32 	%f31, [%rd10+16384];
	st.shared.f32 	[%r9+128], %f31;
	bar.sync 	0;
	mov.b32 	%r54, 0;
$L__BB0_4:
	add.s32 	%r39, %r54, %r8;
	shl.b32 	%r40, %r39, 2;
	add.s32 	%r42, %r32, %r40;
	ld.shared.f32 	%f32, [%r42];
	ld.shared.f32 	%f33, [%r42+128];
	ld.shared.f32 	%f34, [%r42+256];
	ld.shared.f32 	%f35, [%r42+384];
	shl.b32 	%r43, %r54, 1;
	add.s32 	%r44, %r43, %r3;
	shl.b32 	%r45, %r44, 2;
	add.s32 	%r47, %r29, %r45;
	ld.shared.f32 	%f36, [%r47];
	fma.rn.f32 	%f37, %f36, %f32, %f64;
	fma.rn.f32 	%f38, %f36, %f33, %f65;
	fma.rn.f32 	%f39, %f36, %f34, %f66;
	fma.rn.f32 	%f40, %f36, %f35, %f67;
	ld.shared.f32 	%f41, [%r42+4];
	ld.shared.f32 	%f42, [%r42+132];
	ld.shared.f32 	%f43, [%r42+260];
	ld.shared.f32 	%f44, [%r42+388];
	ld.shared.f32 	%f45, [%r47+8];
	fma.rn.f32 	%f46, %f45, %f41, %f37;
	fma.rn.f32 	%f47, %f45, %f42, %f38;
	fma.rn.f32 	%f48, %f45, %f43, %f39;
	fma.rn.f32 	%f49, %f45, %f44, %f40;
	ld.shared.f32 	%f50, [%r42+8];
	ld.shared.f32 	%f51, [%r42+136];
	ld.shared.f32 	%f52, [%r42+264];
	ld.shared.f32 	%f53, [%r42+392];
	ld.shared.f32 	%f54, [%r47+16];
	fma.rn.f32 	%f55, %f54, %f50, %f46;
	fma.rn.f32 	%f56, %f54, %f51, %f47;
	fma.rn.f32 	%f57, %f54, %f52, %f48;
	fma.rn.f32 	%f58, %f54, %f53, %f49;
	ld.shared.f32 	%f59, [%r42+12];
	ld.shared.f32 	%f60, [%r42+140];
	ld.shared.f32 	%f61, [%r42+268];
	ld.shared.f32 	%f62, [%r42+396];
	ld.shared.f32 	%f63, [%r47+24];
	fma.rn.f32 	%f64, %f63, %f59, %f55;
	fma.rn.f32 	%f65, %f63, %f60, %f56;
	fma.rn.f32 	%f66, %f63, %f61, %f57;
	fma.rn.f32 	%f67, %f63, %f62, %f58;
	add.s32 	%r54, %r54, 4;
	setp.ne.s32 	%p2, %r54, 32;
	@%p2 bra 	$L__BB0_4;
	add.s32 	%r51, %r51, 1;
	setp.ne.s32 	%p3, %r51, 8;
	@%p3 bra 	$L__BB0_1;
	mad.lo.s32 	%r48, %r2, 1022, %r7;
	add.s32 	%r49, %r48, %r1;
	add.s32 	%r50, %r49, %r5;
	cvta.to.global.u64 	%rd11, %rd3;
	mul.wide.u32 	%rd12, %r50, 4;
	add.s64 	%rd13, %rd11, %rd12;
	st.global.f32 	[%rd13], %f64;
	st.global.f32 	[%rd13+1024], %f65;
	st.global.f32 	[%rd13+2048], %f66;
	st.global.f32 	[%rd13+3072], %f67;
	ret;

}


// ===== COMPILED SASS (sm_100) =====

	.target	sm_100

	.elftype	@"ET_EXEC"


//--------------------- .note.nv.tkinfo           --------------------------
	.section	.note.nv.tkinfo,"",@"SHT_NOTE"
	.sectionflags	@"SHF_NOTE_NV_TKINFO"
	.tkinfo
        /*0018*/ 	.word	0x00000002
        /*0030*/ 	.string	""
        /*0030*/ 	.string	"ptxas"
        /*0030*/ 	.string	"Cuda compilation tools, release 13.0, V13.0.88"
        /*0030*/ 	.string	"Build cuda_13.0.r13.0/compiler.36424714_0"
        /*0030*/ 	.string	"-arch sm_100 -m 64 "



//--------------------- .note.nv.cuinfo           --------------------------
	.section	.note.nv.cuinfo,"",@"SHT_NOTE"
	.sectionflags	@"SHF_NOTE_NV_CUINFO"
        /*0018*/ 	.short	0x0002
        /*001a*/ 	.short	0x0064
        /*001c*/ 	.short	0x0082
	.zero		2


//--------------------- .nv.info                  --------------------------
	.section	.nv.info,"",@"SHT_CUDA_INFO"
	.align	4


	//----- nvinfo : EIATTR_REGCOUNT
	.align		4
        /*0000*/ 	.byte	0x04, 0x2f
        /*0002*/ 	.short	(.L_1 - .L_0)
	.align		4
.L_0:
        /*0004*/ 	.word	index@(mmult_kernel0)
        /*0008*/ 	.word	0x0000004f


	//----- nvinfo : EIATTR_FRAME_SIZE
	.align		4
.L_1:
        /*000c*/ 	.byte	0x04, 0x11
        /*000e*/ 	.short	(.L_3 - .L_2)
	.align		4
.L_2:
        /*0010*/ 	.word	index@(mmult_kernel0)
        /*0014*/ 	.word	0x00000000


	//----- nvinfo : EIATTR_MIN_STACK_SIZE
	.align		4
.L_3:
        /*0018*/ 	.byte	0x04, 0x12
        /*001a*/ 	.short	(.L_5 - .L_4)
	.align		4
.L_4:
        /*001c*/ 	.word	index@(mmult_kernel0)
        /*0020*/ 	.word	0x00000000
.L_5:


//--------------------- .nv.compat                --------------------------
	.section	.nv.compat,"",@"SHT_CUDA_COMPAT_INFO"
	.align	4
        /*0000*/ 	.byte	0x02, 0x09, 0x00, 0x00, 0x02, 0x02, 0x01, 0x00, 0x02, 0x05, 0x05, 0x00, 0x03, 0x07, 0x01, 0x01
        /*0010*/ 	.byte	0x02, 0x03, 0x00, 0x00, 0x02, 0x06, 0x01, 0x00, 0x04, 0x0b, 0x08, 0x00, 0x09, 0x00, 0x00, 0x00
        /*0020*/ 	.byte	0x00, 0x00, 0x00, 0x00


//--------------------- .nv.info.mmult_kernel0    --------------------------
	.section	.nv.info.mmult_kernel0,"",@"SHT_CUDA_INFO"
	.sectionflags	@""
	.align	4


	//----- nvinfo : EIATTR_CUDA_API_VERSION
	.align		4
        /*0000*/ 	.byte	0x04, 0x37
        /*0002*/ 	.short	(.L_7 - .L_6)
.L_6:
        /*0004*/ 	.word	0x00000082


	//----- nvinfo : EIATTR_KPARAM_INFO
	.align		4
.L_7:
        /*0008*/ 	.byte	0x04, 0x17
        /*000a*/ 	.short	(.L_9 - .L_8)
.L_8:
        /*000c*/ 	.word	0x00000000
        /*0010*/ 	.short	0x0002
        /*0012*/ 	.short	0x0010
        /*0014*/ 	.byte	0x00, 0xf5, 0x21, 0x00


	//----- nvinfo : EIATTR_KPARAM_INFO
	.align		4
.L_9:
        /*0018*/ 	.byte	0x04, 0x17
        /*001a*/ 	.short	(.L_11 - .L_10)
.L_10:
        /*001c*/ 	.word	0x00000000
        /*0020*/ 	.short	0x0001
        /*0022*/ 	.short	0x0008
        /*0024*/ 	.byte	0x00, 0xf5, 0x21, 0x00


	//----- nvinfo : EIATTR_KPARAM_INFO
	.align		4
.L_11:
        /*0028*/ 	.byte	0x04, 0x17
        /*002a*/ 	.short	(.L_13 - .L_12)
.L_12:
        /*002c*/ 	.word	0x00000000
        /*0030*/ 	.short	0x0000
        /*0032*/ 	.short	0x0000
        /*0034*/ 	.byte	0x00, 0xf5, 0x21, 0x00


	//----- nvinfo : EIATTR_SPARSE_MMA_MASK
	.align		4
.L_13:
        /*0038*/ 	.byte	0x03, 0x50
        /*003a*/ 	.short	0x0000


	//----- nvinfo : EIATTR_MAXREG_COUNT
	.align		4
        /*003c*/ 	.byte	0x03, 0x1b
        /*003e*/ 	.short	0x00ff


	//----- nvinfo : EIATTR_NUM_BARRIERS
	.align		4
        /*0040*/ 	.byte	0x02, 0x4c
        /*0042*/ 	.byte	0x01
	.zero		1


	//----- nvinfo : EIATTR_MERCURY_ISA_VERSION
	.align		4
        /*0044*/ 	.byte	0x03, 0x5f
        /*0046*/ 	.short	0x0101


	//----- nvinfo : EIATTR_VRC_CTA_INIT_COUNT
	.align		4
        /*0048*/ 	.byte	0x02, 0x4a
	.zero		1
	.zero		1


	//----- nvinfo : EIATTR_EXIT_INSTR_OFFSETS
	.align		4
        /*004c*/ 	.byte	0x04, 0x1c
        /*004e*/ 	.short	(.L_15 - .L_14)


	//   ....[0]....
.L_14:
        /*0050*/ 	.word	0x00001260


	//----- nvinfo : EIATTR_MAX_THREADS
	.align		4
.L_15:
        /*0054*/ 	.byte	0x04, 0x05
        /*0056*/ 	.short	(.L_17 - .L_16)
.L_16:
        /*0058*/ 	.word	0x00000020
        /*005c*/ 	.word	0x00000001
        /*0060*/ 	.word	0x00000001


	//----- nvinfo : EIATTR_CBANK_PARAM_SIZE
	.align		4
.L_17:
        /*0064*/ 	.byte	0x03, 0x19
        /*0066*/ 	.short	0x0018


	//----- nvinfo : EIATTR_PARAM_CBANK
	.align		4
        /*0068*/ 	.byte	0x04, 0x0a
        /*006a*/ 	.short	(.L_19 - .L_18)
	.align		4
.L_18:
        /*006c*/ 	.word	index@(.nv.constant0.mmult_kernel0)
        /*0070*/ 	.short	0x0380
        /*0072*/ 	.short	0x0018


	//----- nvinfo : EIATTR_SW_WAR
	.align		4
.L_19:
        /*0074*/ 	.byte	0x04, 0x36
        /*0076*/ 	.short	(.L_21 - .L_20)
.L_20:
        /*0078*/ 	.word	0x00000008
.L_21:


//--------------------- .nv.callgraph             --------------------------
	.section	.nv.callgraph,"",@"SHT_CUDA_CALLGRAPH"
	.align	4
	.sectionentsize	8
	.align		4
        /*0000*/ 	.word	0x00000000
	.align		4
        /*0004*/ 	.word	0xffffffff
	.align		4
        /*0008*/ 	.word	0x00000000
	.align		4
        /*000c*/ 	.word	0xfffffffe
	.align		4
        /*0010*/ 	.word	0x00000000
	.align		4
        /*0014*/ 	.word	0xfffffffd
	.align		4
        /*0018*/ 	.word	0x00000000
	.align		4
        /*001c*/ 	.word	0xfffffffc


//--------------------- .text.mmult_kernel0       --------------------------
	.section	.text.mmult_kernel0,"ax",@progbits
	.align	128
        .global         mmult_kernel0
        .type           mmult_kernel0,@function
        .size           mmult_kernel0,(.L_x_3 - mmult_kernel0)
        .other          mmult_kernel0,@"STO_CUDA_ENTRY STV_DEFAULT"
mmult_kernel0:
.text.mmult_kernel0:
[----:B------:R-:W-:Y:S01]  /*0000*/  LDC R1, c[0x0][0x37c] ;  /* 0x0000df00ff017b82 */ /* 0x000fe20000000800 */
[----:B------:R-:W0:Y:S07]  /*0010*/  S2R R5, SR_TID.Y ;  /* 0x0000000000057919 */ /* 0x000e2e0000002200 */
[----:B------:R-:W1:Y:S01]  /*0020*/  S2UR UR4, SR_CTAID.Y ;  /* 0x00000000000479c3 */ /* 0x000e620000002600 */
[----:B------:R-:W2:Y:S01]  /*0030*/  LDCU.64 UR8, c[0x0][0x380] ;  /* 0x00007000ff0877ac */ /* 0x000ea20008000a00 */
[----:B------:R-:W-:Y:S01]  /*0040*/  HFMA2 R2, -RZ, RZ, 0, 0 ;  /* 0x00000000ff027431 */ /* 0x000fe200000001ff */
[----:B------:R-:W3:Y:S01]  /*0050*/  S2R R4, SR_TID.X ;  /* 0x0000000000047919 */ /* 0x000ee20000002100 */
[----:B------:R-:W-:Y:S01]  /*0060*/  HFMA2 R35, -RZ, RZ, 0, 0 ;  /* 0x00000000ff237431 */ /* 0x000fe200000001ff */
[----:B------:R-:W-:Y:S01]  /*0070*/  UMOV UR5, 0x400 ;  /* 0x0000040000057882 */ /* 0x000fe20000000000 */
[----:B------:R-:W-:Y:S01]  /*0080*/  HFMA2 R55, -RZ, RZ, 0, 0 ;  /* 0x00000000ff377431 */ /* 0x000fe200000001ff */
[----:B------:R-:W4:Y:S01]  /*0090*/  S2R R3, SR_CTAID.X ;  /* 0x0000000000037919 */ /* 0x000f220000002500 */
[----:B------:R-:W5:Y:S01]  /*00a0*/  S2UR UR7, SR_CgaCtaId ;  /* 0x00000000000779c3 */ /* 0x000f620000008800 */
[----:B------:R-:W-:Y:S01]  /*00b0*/  UIADD3 UR6, UPT, UPT, UR5, 0x2000, URZ ;  /* 0x0000200005067890 */ /* 0x000fe2000fffe0ff */
[----:B------:R-:W-:Y:S01]  /*00c0*/  MOV R33, RZ ;  /* 0x000000ff00217202 */ /* 0x000fe20000000f00 */
[----:B------:R-:W0:Y:S01]  /*00d0*/  LDCU.64 UR10, c[0x0][0x358] ;  /* 0x00006b00ff0a77ac */ /* 0x000e220008000a00 */
[----:B------:R-:W-:Y:S01]  /*00e0*/  MOV R51, RZ ;  /* 0x000000ff00337202 */ /* 0x000fe20000000f00 */
[----:B--2---:R-:W-:-:S04]  /*00f0*/  UIADD3 UR8, UP0, UPT, UR8, 0x40, URZ ;  /* 0x0000004008087890 */ /* 0x004fc8000ff1e0ff */
[----:B------:R-:W-:Y:S02]  /*0100*/  UIADD3.X UR9, UPT, UPT, URZ, UR9, URZ, UP0, !UPT ;  /* 0x00000009ff097290 */ /* 0x000fe400087fe4ff */
[----:B-1----:R-:W-:Y:S01]  /*0110*/  USHF.L.U32 UR4, UR4, 0xe, URZ ;  /* 0x0000000e04047899 */ /* 0x002fe200080006ff */
[----:B------:R-:W-:-:S03]  /*0120*/  MOV R64, UR8 ;  /* 0x0000000800407c02 */ /* 0x000fc60008000f00 */
[----:B------:R-:W-:Y:S02]  /*0130*/  MOV R65, UR9 ;  /* 0x0000000900417c02 */ /* 0x000fe40008000f00 */
[C---:B0-----:R-:W-:Y:S01]  /*0140*/  SHF.L.U32 R7, R5.reuse, 0x5, RZ ;  /* 0x0000000505077819 */ /* 0x041fe200000006ff */
[----:B-----5:R-:W-:Y:S01]  /*0150*/  ULEA UR6, UR7, UR6, 0x18 ;  /* 0x0000000607067291 */ /* 0x020fe2000f8ec0ff */
[----:B------:R-:W-:Y:S01]  /*0160*/  SHF.L.U32 R63, R5, 0x8, RZ ;  /* 0x00000008053f7819 */ /* 0x000fe200000006ff */
[----:B------:R-:W-:Y:S01]  /*0170*/  ULEA UR5, UR7, UR5, 0x18 ;  /* 0x0000000507057291 */ /* 0x000fe2000f8ec0ff */
[----:B---3--:R-:W-:Y:S02]  /*0180*/  LOP3.LUT R6, R7, R4, RZ, 0xfc, !PT ;  /* 0x0000000407067212 */ /* 0x008fe400078efcff */
[C---:B------:R-:W-:Y:S02]  /*0190*/  SHF.L.U32 R0, R5.reuse, 0x7, RZ ;  /* 0x0000000705007819 */ /* 0x040fe400000006ff */
[----:B------:R-:W-:Y:S01]  /*01a0*/  SHF.L.U32 R7, R4, 0x2, RZ ;  /* 0x0000000204077819 */ /* 0x000fe200000006ff */
[----:B------:R-:W-:Y:S01]  /*01b0*/  IMAD R8, R5, 0xe0, R6 ;  /* 0x000000e005087824 */ /* 0x000fe200078e0206 */
[----:B------:R-:W-:-:S02]  /*01c0*/  LOP3.LUT R63, R63, UR4, R4, 0xfe, !PT ;  /* 0x000000043f3f7c12 */ /* 0x000fc4000f8efe04 */
[----:B------:R-:W-:Y:S01]  /*01d0*/  LOP3.LUT R7, R0, R7, RZ, 0xfc, !PT ;  /* 0x0000000700077212 */ /* 0x000fe200078efcff */
[----:B------:R-:W-:Y:S01]  /*01e0*/  IMAD R6, R5, -0xfe, R8 ;  /* 0xffffff0205067824 */ /* 0x000fe200078e0208 */
[----:B----4-:R-:W-:-:S04]  /*01f0*/  LEA R57, R3, R8, 0x1 ;  /* 0x0000000803397211 */ /* 0x010fc800078e08ff */
[----:B------:R-:W-:-:S07]  /*0200*/  LEA R56, R6, UR6, 0x2 ;  /* 0x0000000606387c11 */ /* 0x000fce000f8e10ff */
.L_x_1:
[----:B------:R-:W-:Y:S01]  /*0210*/  LEA R37, R2, R63, 0x5 ;  /* 0x0000003f02257211 */ /* 0x000fe200078e28ff */
[----:B------:R-:W-:Y:S04]  /*0220*/  BAR.SYNC.DEFER_BLOCKING 0x0 ;  /* 0x0000000000007b1d */ /* 0x000fe80000010000 */
[----:B------:R-:W-:-:S05]  /*0230*/  IMAD.WIDE.U32 R10, R37, 0x4, R64 ;  /* 0x00000004250a7825 */ /* 0x000fca00078e0040 */
[----:B------:R-:W2:Y:S04]  /*0240*/  LDG.E.CONSTANT R41, desc[UR10][R10.64+-0x40] ;  /* 0xffffc00a0a297981 */ /* 0x000ea8000c1e9900 */
[----:B------:R-:W3:Y:S04]  /*0250*/  LDG.E.CONSTANT R43, desc[UR10][R10.64+-0x38] ;  /* 0xffffc80a0a2b7981 */ /* 0x000ee8000c1e9900 */
[----:B------:R-:W4:Y:S04]  /*0260*/  LDG.E.CONSTANT R45, desc[UR10][R10.64+-0x30] ;  /* 0xffffd00a0a2d7981 */ /* 0x000f28000c1e9900 */
[----:B------:R-:W5:Y:S04]  /*0270*/  LDG.E.CONSTANT R47, desc[UR10][R10.64+-0x28] ;  /* 0xffffd80a0a2f7981 */ /* 0x000f68000c1e9900 */
        /* <DEDUP_REMOVED lines=11> */
[----:B------:R0:W5:Y:S02]  /*0330*/  LDG.E.CONSTANT R54, desc[UR10][R10.64+0x38] ;  /* 0x0000380a0a367981 */ /* 0x000164000c1e9900 */
[----:B0-----:R-:W0:Y:S01]  /*0340*/  LDC.64 R10, c[0x0][0x388] ;  /* 0x0000e200ff0a7b82 */ /* 0x001e220000000a00 */
[----:B------:R-:W-:-:S02]  /*0350*/  IADD3 R13, PT, PT, R37, 0x1000, RZ ;  /* 0x00001000250d7810 */ /* 0x000fc40007ffe0ff */
[----:B------:R-:W-:Y:S02]  /*0360*/  IADD3 R9, PT, PT, R37, 0x2000, RZ ;  /* 0x0000200025097810 */ /* 0x000fe40007ffe0ff */
[----:B------:R-:W-:Y:S01]  /*0370*/  LEA R39, R2, R57, 0xd ;  /* 0x0000003902277211 */ /* 0x000fe200078e68ff */
[----:B------:R-:W-:Y:S01]  /*0380*/  IMAD.WIDE.U32 R12, R13, 0x4, R64 ;  /* 0x000000040d0c7825 */ /* 0x000fe200078e0040 */
[----:B------:R-:W-:-:S03]  /*0390*/  IADD3 R37, PT, PT, R37, 0x3000, RZ ;  /* 0x0000300025257810 */ /* 0x000fc60007ffe0ff */
[----:B------:R-:W-:Y:S01]  /*03a0*/  IMAD.WIDE.U32 R8, R9, 0x4, R64 ;  /* 0x0000000409087825 */ /* 0x000fe200078e0040 */
[----:B------:R-:W5:Y:S04]  /*03b0*/  LDG.E.CONSTANT R52, desc[UR10][R12.64+-0x40] ;  /* 0xffffc00a0c347981 */ /* 0x000f68000c1e9900 */
[----:B------:R-:W5:Y:S04]  /*03c0*/  LDG.E.CONSTANT R50, desc[UR10][R12.64+-0x38] ;  /* 0xffffc80a0c327981 */ /* 0x000f68000c1e9900 */
[----:B------:R-:W5:Y:S04]  /*03d0*/  LDG.E.CONSTANT R48, desc[UR10][R12.64+-0x30] ;  /* 0xffffd00a0c307981 */ /* 0x000f68000c1e9900 */
[----:B------:R-:W5:Y:S01]  /*03e0*/  LDG.E.CONSTANT R46, desc[UR10][R12.64+-0x28] ;  /* 0xffffd80a0c2e7981 */ /* 0x000f62000c1e9900 */
[----:B0-----:R-:W-:-:S03]  /*03f0*/  IMAD.WIDE.U32 R10, R39, 0x4, R10 ;  /* 0x00000004270a7825 */ /* 0x001fc600078e000a */
        /* <DEDUP_REMOVED lines=27> */
[----:B------:R0:W5:Y:S04]  /*05b0*/  LDG.E.CONSTANT R13, desc[UR10][R8.64+0x38] ;  /* 0x0000380a080d7981 */ /* 0x000168000c1e9900 */
[----:B------:R-:W5:Y:S04]  /*05c0*/  LDG.E.CONSTANT R71, desc[UR10][R10.64] ;  /* 0x0000000a0a477981 */ /* 0x000f68000c1e9900 */
[----:B------:R-:W5:Y:S01]  /*05d0*/  LDG.E.CONSTANT R73, desc[UR10][R10.64+0x4000] ;  /* 0x0040000a0a497981 */ /* 0x000f62000c1e9900 */
[----:B0-----:R-:W-:-:S05]  /*05e0*/  IMAD.WIDE.U32 R8, R37, 0x4, R64 ;  /* 0x0000000425087825 */ /* 0x001fca00078e0040 */
[----:B------:R-:W5:Y:S04]  /*05f0*/  LDG.E.CONSTANT R37, desc[UR10][R8.64+-0x40] ;  /* 0xffffc00a08257981 */ /* 0x000f68000c1e9900 */
[----:B------:R-:W5:Y:S04]  /*0600*/  LDG.E.CONSTANT R39, desc[UR10][R8.64+-0x38] ;  /* 0xffffc80a08277981 */ /* 0x000f68000c1e9900 */
[----:B------:R-:W5:Y:S04]  /*0610*/  LDG.E.CONSTANT R10, desc[UR10][R8.64+0x10] ;  /* 0x0000100a080a7981 */ /* 0x000f68000c1e9900 */
[----:B------:R-:W5:Y:S04]  /*0620*/  LDG.E.CONSTANT R11, desc[UR10][R8.64+0x18] ;  /* 0x0000180a080b7981 */ /* 0x000f68000c1e9900 */
[----:B------:R-:W5:Y:S04]  /*0630*/  LDG.E.CONSTANT R61, desc[UR10][R8.64+0x28] ;  /* 0x0000280a083d7981 */ /* 0x000f68000c1e9900 */
[----:B------:R-:W5:Y:S04]  /*0640*/  LDG.E.CONSTANT R67, desc[UR10][R8.64+0x30] ;  /* 0x0000300a08437981 */ /* 0x000f68000c1e9900 */
[----:B------:R-:W5:Y:S04]  /*0650*/  LDG.E.CONSTANT R69, desc[UR10][R8.64+0x38] ;  /* 0x0000380a08457981 */ /* 0x000f68000c1e9900 */
[----:B--2---:R0:W-:Y:S04]  /*0660*/  STS [R7+UR5], R41 ;  /* 0x0000002907007988 */ /* 0x0041e80008000805 */
[----:B---3--:R1:W-:Y:S04]  /*0670*/  STS [R7+UR5+0x8], R43 ;  /* 0x0000082b07007988 */ /* 0x0083e80008000805 */
[----:B----4-:R2:W-:Y:S04]  /*0680*/  STS [R7+UR5+0x10], R45 ;  /* 0x0000102d07007988 */ /* 0x0105e80008000805 */
[----:B-----5:R-:W-:Y:S04]  /*0690*/  STS [R7+UR5+0x18], R47 ;  /* 0x0000182f07007988 */ /* 0x020fe80008000805 */
[----:B------:R-:W-:Y:S04]  /*06a0*/  STS [R7+UR5+0x20], R49 ;  /* 0x0000203107007988 */ /* 0x000fe80008000805 */
[----:B------:R-:W-:Y:S04]  /*06b0*/  STS [R7+UR5+0x28], R53 ;  /* 0x0000283507007988 */ /* 0x000fe80008000805 */
[----:B------:R3:W-:Y:S04]  /*06c0*/  STS [R7+UR5+0x38], R31 ;  /* 0x0000381f07007988 */ /* 0x0007e80008000805 */
[----:B------:R4:W-:Y:S04]  /*06d0*/  STS [R7+UR5+0x40], R27 ;  /* 0x0000401b07007988 */ /* 0x0009e80008000805 */
[----:B------:R5:W-:Y:S04]  /*06e0*/  STS [R7+UR5+0x48], R29 ;  /* 0x0000481d07007988 */ /* 0x000be80008000805 */
[----:B0-----:R-:W5:Y:S04]  /*06f0*/  LDG.E.CONSTANT R41, desc[UR10][R8.64+-0x30] ;  /* 0xffffd00a08297981 */ /* 0x001f68000c1e9900 */
[----:B-1----:R-:W5:Y:S04]  /*0700*/  LDG.E.CONSTANT R43, desc[UR10][R8.64+-0x28] ;  /* 0xffffd80a082b7981 */ /* 0x002f68000c1e9900 */
[----:B--2---:R-:W2:Y:S04]  /*0710*/  LDG.E.CONSTANT R45, desc[UR10][R8.64+-0x20] ;  /* 0xffffe00a082d7981 */ /* 0x004ea8000c1e9900 */
[----:B---3--:R-:W3:Y:S04]  /*0720*/  LDG.E.CONSTANT R31, desc[UR10][R8.64+-0x18] ;  /* 0xffffe80a081f7981 */ /* 0x008ee8000c1e9900 */
[----:B------:R-:W3:Y:S04]  /*0730*/  LDG.E.CONSTANT R47, desc[UR10][R8.64+-0x10] ;  /* 0xfffff00a082f7981 */ /* 0x000ee8000c1e9900 */
[----:B----4-:R-:W4:Y:S04]  /*0740*/  LDG.E.CONSTANT R27, desc[UR10][R8.64+-0x8] ;  /* 0xfffff80a081b7981 */ /* 0x010f28000c1e9900 */
[----:B-----5:R-:W5:Y:S04]  /*0750*/  LDG.E.CONSTANT R29, desc[UR10][R8.64] ;  /* 0x0000000a081d7981 */ /* 0x020f68000c1e9900 */
[----:B------:R-:W5:Y:S04]  /*0760*/  LDG.E.CONSTANT R49, desc[UR10][R8.64+0x8] ;  /* 0x0000080a08317981 */ /* 0x000f68000c1e9900 */
[----:B------:R-:W5:Y:S04]  /*0770*/  LDG.E.CONSTANT R53, desc[UR10][R8.64+0x20] ;  /* 0x0000200a08357981 */ /* 0x000f68000c1e9900 */
[----:B------:R0:W-:Y:S04]  /*0780*/  STS [R7+UR5+0x30], R59 ;  /* 0x0000303b07007988 */ /* 0x0001e80008000805 */
        /* <DEDUP_REMOVED lines=44> */
[----:B------:R1:W-:Y:S01]  /*0a50*/  STS [R7+UR5+0x1878], R69 ;  /* 0x0018784507007988 */ /* 0x0003e20008000805 */
[----:B------:R-:W-:-:S02]  /*0a60*/  IADD3 R2, PT, PT, R2, 0x1, RZ ;  /* 0x0000000102027810 */ /* 0x000fc40007ffe0ff */
[----:B0-----:R-:W-:Y:S02]  /*0a70*/  MOV R59, RZ ;  /* 0x000000ff003b7202 */ /* 0x001fe40000000f00 */
[----:B------:R-:W-:Y:S01]  /*0a80*/  ISETP.NE.AND P1, PT, R2, 0x8, PT ;  /* 0x000000080200780c */ /* 0x000fe20003f25270 */
[----:B------:R1:W-:Y:S04]  /*0a90*/  STS [R7+UR5+0x1810], R41 ;  /* 0x0018102907007988 */ /* 0x0003e80008000805 */
[----:B------:R1:W-:Y:S04]  /*0aa0*/  STS [R7+UR5+0x1818], R43 ;  /* 0x0018182b07007988 */ /* 0x0003e80008000805 */
[----:B--2---:R1:W-:Y:S04]  /*0ab0*/  STS [R7+UR5+0x1820], R45 ;  /* 0x0018202d07007988 */ /* 0x0043e80008000805 */
[----:B---3--:R1:W-:Y:S04]  /*0ac0*/  STS [R7+UR5+0x1828], R31 ;  /* 0x0018281f07007988 */ /* 0x0083e80008000805 */
[----:B------:R1:W-:Y:S04]  /*0ad0*/  STS [R7+UR5+0x1830], R47 ;  /* 0x0018302f07007988 */ /* 0x0003e80008000805 */
[----:B----4-:R1:W-:Y:S04]  /*0ae0*/  STS [R7+UR5+0x1838], R27 ;  /* 0x0018381b07007988 */ /* 0x0103e80008000805 */
[----:B-----5:R1:W-:Y:S04]  /*0af0*/  STS [R7+UR5+0x1840], R29 ;  /* 0x0018401d07007988 */ /* 0x0203e80008000805 */
[----:B------:R1:W-:Y:S04]  /*0b00*/  STS [R7+UR5+0x1848], R49 ;  /* 0x0018483107007988 */ /* 0x0003e80008000805 */
[----:B------:R1:W-:Y:S04]  /*0b10*/  STS [R7+UR5+0x1860], R53 ;  /* 0x0018603507007988 */ /* 0x0003e80008000805 */
[----:B------:R1:W-:Y:S04]  /*0b20*/  STS [R56], R71 ;  /* 0x0000004738007388 */ /* 0x0003e80000000800 */
[----:B------:R1:W-:Y:S01]  /*0b30*/  STS [R56+0x80], R73 ;  /* 0x0000804938007388 */ /* 0x0003e20000000800 */
[----:B------:R-:W-:Y:S06]  /*0b40*/  BAR.SYNC.DEFER_BLOCKING 0x0 ;  /* 0x0000000000007b1d */ /* 0x000fec0000010000 */
.L_x_0:
[C---:B-1----:R-:W-:Y:S02]  /*0b50*/  LEA R58, R59.reuse, R4, 0x1 ;  /* 0x000000043b3a7211 */ /* 0x042fe400078e08ff */
[----:B------:R-:W-:Y:S02]  /*0b60*/  IADD3 R62, PT, PT, R0, R59, RZ ;  /* 0x0000003b003e7210 */ /* 0x000fe40007ffe0ff */
[----:B------:R-:W-:Y:S02]  /*0b70*/  LEA R58, R58, UR6, 0x2 ;  /* 0x000000063a3a7c11 */ /* 0x000fe4000f8e10ff */
[----:B------:R-:W-:Y:S02]  /*0b80*/  LEA R62, R62, UR5, 0x2 ;  /* 0x000000053e3e7c11 */ /* 0x000fe4000f8e10ff */
[----:B------:R-:W-:Y:S01]  /*0b90*/  IADD3 R59, PT, PT, R59, 0x10, RZ ;  /* 0x000000103b3b7810 */ /* 0x000fe20007ffe0ff */
[----:B------:R-:W-:Y:S03]  /*0ba0*/  LDS R32, [R58] ;  /* 0x000000003a207984 */ /* 0x000fe60000000800 */
[----:B------:R-:W-:Y:S01]  /*0bb0*/  ISETP.NE.AND P0, PT, R59, 0x20, PT ;  /* 0x000000203b00780c */ /* 0x000fe20003f05270 */
[----:B------:R-:W0:Y:S04]  /*0bc0*/  LDS.128 R24, [R62] ;  /* 0x000000003e187984 */ /* 0x000e280000000c00 */
[----:B------:R-:W1:Y:S04]  /*0bd0*/  LDS R37, [R58+0x8] ;  /* 0x000008003a257984 */ /* 0x000e680000000800 */
[----:B------:R-:W2:Y:S04]  /*0be0*/  LDS.128 R28, [R62+0x80] ;  /* 0x000080003e1c7984 */ /* 0x000ea80000000c00 */
[----:B------:R-:W3:Y:S04]  /*0bf0*/  LDS R53, [R58+0x10] ;  /* 0x000010003a357984 */ /* 0x000ee80000000800 */
[----:B------:R-:W4:Y:S04]  /*0c00*/  LDS.128 R40, [R62+0x100] ;  /* 0x000100003e287984 */ /* 0x000f280000000c00 */
[----:B------:R-:W5:Y:S04]  /*0c10*/  LDS R48, [R58+0x18] ;  /* 0x000018003a307984 */ /* 0x000f680000000800 */
[----:B------:R-:W5:Y:S04]  /*0c20*/  LDS.128 R44, [R62+0x180] ;  /* 0x000180003e2c7984 */ /* 0x000f680000000c00 */
[----:B------:R-:W-:Y:S04]  /*0c30*/  LDS R49, [R58+0x20] ;  /* 0x000020003a317984 */ /* 0x000fe80000000800 */
[----:B------:R-:W5:Y:S04]  /*0c40*/  LDS.128 R8, [R62+0x10] ;  /* 0x000010003e087984 */ /* 0x000f680000000c00 */
[----:B------:R-:W5:Y:S04]  /*0c50*/  LDS R60, [R58+0x28] ;  /* 0x000028003a3c7984 */ /* 0x000f680000000800 */
[----:B------:R-:W5:Y:S01]  /*0c60*/  LDS R61, [R58+0x30] ;  /* 0x000030003a3d7984 */ /* 0x000f620000000800 */
[----:B0-----:R-:W-:-:S03]  /*0c70*/  FFMA R24, R24, R32, R33 ;  /* 0x0000002018187223 */ /* 0x001fc60000000021 */
[----:B------:R-:W0:Y:S01]  /*0c80*/  LDS.128 R12, [R62+0x90] ;  /* 0x000090003e0c7984 */ /* 0x000e220000000c00 */
[----:B-1----:R-:W-:-:S03]  /*0c90*/  FFMA R24, R37, R25, R24 ;  /* 0x0000001925187223 */ /* 0x002fc60000000018 */
[----:B------:R-:W1:Y:S01]  /*0ca0*/  LDS.128 R16, [R62+0x110] ;  /* 0x000110003e107984 */ /* 0x000e620000000c00 */
[----:B--2---:R-:W-:-:S03]  /*0cb0*/  FFMA R28, R28, R32, R35 ;  /* 0x000000201c1c7223 */ /* 0x004fc60000000023 */
[----:B------:R-:W2:Y:S01]  /*0cc0*/  LDS.128 R20, [R62+0x190] ;  /* 0x000190003e147984 */ /* 0x000ea20000000c00 */
[----:B---3--:R-:W-:Y:S01]  /*0cd0*/  FFMA R25, R53, R26, R24 ;  /* 0x0000001a35197223 */ /* 0x008fe20000000018 */
[----:B------:R-:W-:Y:S02]  /*0ce0*/  FFMA R28, R37, R29, R28 ;  /* 0x0000001d251c7223 */ /* 0x000fe4000000001c */
[----:B------:R-:W3:Y:S01]  /*0cf0*/  LDS R66, [R58+0x38] ;  /* 0x000038003a427984 */ /* 0x000ee20000000800 */
[----:B----4-:R-:W-:Y:S01]  /*0d00*/  FFMA R40, R40, R32, R51 ;  /* 0x0000002028287223 */ /* 0x010fe20000000033 */
[----:B------:R-:W-:Y:S01]  /*0d10*/  FFMA R51, R53, R30, R28 ;  /* 0x0000001e35337223 */ /* 0x000fe2000000001c */
[C---:B-----5:R-:W-:Y:S01]  /*0d20*/  FFMA R29, R48.reuse, R27, R25 ;  /* 0x0000001b301d7223 */ /* 0x060fe20000000019 */
[----:B------:R-:W-:Y:S01]  /*0d30*/  LDS R67, [R58+0x40] ;  /* 0x000040003a437984 */ /* 0x000fe20000000800 */
[----:B------:R-:W-:Y:S01]  /*0d40*/  FFMA R40, R37, R41, R40 ;  /* 0x0000002925287223 */ /* 0x000fe20000000028 */
[----:B------:R-:W-:Y:S01]  /*0d50*/  FFMA R51, R48, R31, R51 ;  /* 0x0000001f30337223 */ /* 0x000fe20000000033 */
[----:B------:R-:W-:Y:S01]  /*0d60*/  FFMA R44, R44, R32, R55 ;  /* 0x000000202c2c7223 */ /* 0x000fe20000000037 */
[----:B------:R-:W4:Y:S01]  /*0d70*/  LDS.128 R24, [R62+0x20] ;  /* 0x000020003e187984 */ /* 0x000f220000000c00 */
[----:B------:R-:W-:-:S02]  /*0d80*/  FFMA R41, R53, R42, R40 ;  /* 0x0000002a35297223 */ /* 0x000fc40000000028 */
[----:B------:R-:W-:Y:S01]  /*0d90*/  FFMA R44, R37, R45, R44 ;  /* 0x0000002d252c7223 */ /* 0x000fe2000000002c */
[----:B------:R-:W5:Y:S01]  /*0da0*/  LDS R68, [R58+0x48] ;  /* 0x000048003a447984 */ /* 0x000f620000000800 */
[----:B------:R-:W-:Y:S01]  /*0db0*/  FFMA R45, R48, R43, R41 ;  /* 0x0000002b302d7223 */ /* 0x000fe20000000029 */
[----:B------:R-:W-:Y:S02]  /*0dc0*/  FFMA R55, R8, R49, R29 ;  /* 0x0000003108377223 */ /* 0x000fe4000000001d */
[----:B------:R-:W5:Y:S01]  /*0dd0*/  LDS.128 R32, [R62+0x120] ;  /* 0x000120003e207984 */ /* 0x000f620000000c00 */
[----:B------:R-:W-:Y:S01]  /*0de0*/  FFMA R53, R53, R46, R44 ;  /* 0x0000002e35357223 */ /* 0x000fe2000000002c */
[----:B------:R-:W-:Y:S02]  /*0df0*/  FFMA R44, R60, R9, R55 ;  /* 0x000000093c2c7223 */ /* 0x000fe40000000037 */
[----:B------:R-:W5:Y:S01]  /*0e00*/  LDS.128 R28, [R62+0xa0] ;  /* 0x0000a0003e1c7984 */ /* 0x000f620000000c00 */
[----:B------:R-:W-:Y:S01]  /*0e10*/  FFMA R47, R48, R47, R53 ;  /* 0x0000002f302f7223 */ /* 0x000fe20000000035 */
[----:B------:R-:W-:-:S02]  /*0e20*/  FFMA R73, R61, R10, R44 ;  /* 0x0000000a3d497223 */ /* 0x000fc4000000002c */
[----:B------:R-:W5:Y:S01]  /*0e30*/  LDS.128 R36, [R62+0x1a0] ;  /* 0x0001a0003e247984 */ /* 0x000f620000000c00 */
[----:B0-----:R-:W-:-:S03]  /*0e40*/  FFMA R75, R12, R49, R51 ;  /* 0x000000310c4b7223 */ /* 0x001fc60000000033 */
[----:B------:R-:W0:Y:S01]  /*0e50*/  LDS R69, [R58+0x50] ;  /* 0x000050003a457984 */ /* 0x000e220000000800 */
[----:B-1----:R-:W-:-:S03]  /*0e60*/  FFMA R16, R16, R49, R45 ;  /* 0x0000003110107223 */ /* 0x002fc6000000002d */
[----:B------:R-:W1:Y:S01]  /*0e70*/  LDS R8, [R58+0x58] ;  /* 0x000058003a087984 */ /* 0x000e620000000800 */
[----:B------:R-:W-:Y:S01]  /*0e80*/  FFMA R70, R60, R13, R75 ;  /* 0x0000000d3c467223 */ /* 0x000fe2000000004b */
[----:B--2---:R-:W-:Y:S02]  /*0e90*/  FFMA R20, R20, R49, R47 ;  /* 0x0000003114147223 */ /* 0x004fe4000000002f */
[----:B------:R-:W-:Y:S01]  /*0ea0*/  LDS R9, [R58+0x60] ;  /* 0x000060003a097984 */ /* 0x000fe20000000800 */
[C---:B------:R-:W-:Y:S01]  /*0eb0*/  FFMA R17, R60.reuse, R17, R16 ;  /* 0x000000113c117223 */ /* 0x040fe20000000010 */
[----:B------:R-:W-:Y:S02]  /*0ec0*/  FFMA R21, R60, R21, R20 ;  /* 0x000000153c157223 */ /* 0x000fe40000000014 */
[----:B------:R-:W2:Y:S01]  /*0ed0*/  LDS.128 R40, [R62+0x30] ;  /* 0x000030003e287984 */ /* 0x000ea20000000c00 */
[C---:B---3--:R-:W-:Y:S01]  /*0ee0*/  FFMA R73, R66.reuse, R11, R73 ;  /* 0x0000000b42497223 */ /* 0x048fe20000000049 */
[C---:B------:R-:W-:Y:S01]  /*0ef0*/  FFMA R11, R61.reuse, R14, R70 ;  /* 0x0000000e3d0b7223 */ /* 0x040fe20000000046 */
[C---:B------:R-:W-:Y:S01]  /*0f00*/  FFMA R18, R61.reuse, R18, R17 ;  /* 0x000000123d127223 */ /* 0x040fe20000000011 */
[----:B------:R-:W3:Y:S01]  /*0f10*/  LDS R10, [R58+0x68] ;  /* 0x000068003a0a7984 */ /* 0x000ee20000000800 */
[----:B------:R-:W-:Y:S01]  /*0f20*/  FFMA R22, R61, R22, R21 ;  /* 0x000000163d167223 */ /* 0x000fe20000000015 */
[C---:B------:R-:W-:Y:S01]  /*0f30*/  FFMA R11, R66.reuse, R15, R11 ;  /* 0x0000000f420b7223 */ /* 0x040fe2000000000b */
[----:B------:R-:W-:Y:S01]  /*0f40*/  FFMA R19, R66, R19, R18 ;  /* 0x0000001342137223 */ /* 0x000fe20000000012 */
[----:B------:R-:W3:Y:S01]  /*0f50*/  LDS.128 R44, [R62+0xb0] ;  /* 0x0000b0003e2c7984 */ /* 0x000ee20000000c00 */
[----:B----4-:R-:W-:Y:S01]  /*0f60*/  FFMA R73, R24, R67, R73 ;  /* 0x0000004318497223 */ /* 0x010fe20000000049 */
[----:B------:R-:W-:-:S02]  /*0f70*/  FFMA R23, R66, R23, R22 ;  /* 0x0000001742177223 */ /* 0x000fc40000000016 */
[----:B------:R-:W4:Y:S01]  /*0f80*/  LDS.128 R48, [R62+0x130] ;  /* 0x000130003e307984 */ /* 0x000f220000000c00 */
[----:B-----5:R-:W-:-:S03]  /*0f90*/  FFMA R14, R68, R25, R73 ;  /* 0x00000019440e7223 */ /* 0x020fc60000000049 */
[----:B------:R-:W5:Y:S01]  /*0fa0*/  LDS.128 R52, [R62+0x1b0] ;  /* 0x0001b0003e347984 */ /* 0x000f620000000c00 */
[----:B------:R-:W-:-:S03]  /*0fb0*/  FFMA R32, R32, R67, R19 ;  /* 0x0000004320207223 */ /* 0x000fc60000000013 */
[----:B------:R-:W5:Y:S01]  /*0fc0*/  LDS R71, [R58+0x70] ;  /* 0x000070003a477984 */ /* 0x000f620000000800 */
[----:B------:R-:W-:Y:S01]  /*0fd0*/  FFMA R11, R28, R67, R11 ;  /* 0x000000431c0b7223 */ /* 0x000fe2000000000b */
[----:B------:R-:W-:Y:S02]  /*0fe0*/  FFMA R33, R68, R33, R32 ;  /* 0x0000002144217223 */ /* 0x000fe40000000020 */
[----:B------:R-:W5:Y:S01]  /*0ff0*/  LDS R12, [R58+0x78] ;  /* 0x000078003a0c7984 */ /* 0x000f620000000800 */
[----:B------:R-:W-:Y:S01]  /*1000*/  FFMA R36, R36, R67, R23 ;  /* 0x0000004324247223 */ /* 0x000fe20000000017 */
[C---:B0-----:R-:W-:Y:S01]  /*1010*/  FFMA R13, R69.reuse, R26, R14 ;  /* 0x0000001a450d7223 */ /* 0x041fe2000000000e */
[C---:B------:R-:W-:Y:S02]  /*1020*/  FFMA R14, R68.reuse, R29, R11 ;  /* 0x0000001d440e7223 */ /* 0x040fe4000000000b */
[----:B------:R-:W-:Y:S01]  /*1030*/  FFMA R37, R68, R37, R36 ;  /* 0x0000002544257223 */ /* 0x000fe20000000024 */
[C---:B------:R-:W-:Y:S01]  /*1040*/  FFMA R34, R69.reuse, R34, R33 ;  /* 0x0000002245227223 */ /* 0x040fe20000000021 */
[C---:B-1----:R-:W-:Y:S01]  /*1050*/  FFMA R11, R8.reuse, R27, R13 ;  /* 0x0000001b080b7223 */ /* 0x042fe2000000000d */
[C---:B------:R-:W-:Y:S01]  /*1060*/  FFMA R13, R69.reuse, R30, R14 ;  /* 0x0000001e450d7223 */ /* 0x040fe2000000000e */
[----:B------:R-:W-:Y:S01]  /*1070*/  FFMA R38, R69, R38, R37 ;  /* 0x0000002645267223 */ /* 0x000fe20000000025 */
[----:B------:R-:W-:-:S02]  /*1080*/  FFMA R35, R8, R35, R34 ;  /* 0x0000002308237223 */ /* 0x000fc40000000022 */
[C---:B------:R-:W-:Y:S01]  /*1090*/  FFMA R13, R8.reuse, R31, R13 ;  /* 0x0000001f080d7223 */ /* 0x040fe2000000000d */
[----:B------:R-:W-:Y:S01]  /*10a0*/  FFMA R39, R8, R39, R38 ;  /* 0x0000002708277223 */ /* 0x000fe20000000026 */
[----:B--2---:R-:W-:-:S04]  /*10b0*/  FFMA R11, R40, R9, R11 ;  /* 0x00000009280b7223 */ /* 0x004fc8000000000b */
[----:B---3--:R-:W-:Y:S01]  /*10c0*/  FFMA R14, R10, R41, R11 ;  /* 0x000000290a0e7223 */ /* 0x008fe2000000000b */
[-C--:B------:R-:W-:Y:S01]  /*10d0*/  FFMA R11, R44, R9.reuse, R13 ;  /* 0x000000092c0b7223 */ /* 0x080fe2000000000d */
[----:B----4-:R-:W-:-:S03]  /*10e0*/  FFMA R48, R48, R9, R35 ;  /* 0x0000000930307223 */ /* 0x010fc60000000023 */
[----:B------:R-:W-:Y:S01]  /*10f0*/  FFMA R8, R10, R45, R11 ;  /* 0x0000002d0a087223 */ /* 0x000fe2000000000b */
[----:B-----5:R-:W-:Y:S01]  /*1100*/  FFMA R52, R52, R9, R39 ;  /* 0x0000000934347223 */ /* 0x020fe20000000027 */
[----:B------:R-:W-:-:S03]  /*1110*/  FFMA R49, R10, R49, R48 ;  /* 0x000000310a317223 */ /* 0x000fc60000000030 */
[----:B------:R-:W-:Y:S01]  /*1120*/  FFMA R53, R10, R53, R52 ;  /* 0x000000350a357223 */ /* 0x000fe20000000034 */
[C---:B------:R-:W-:Y:S01]  /*1130*/  FFMA R33, R71.reuse, R42, R14 ;  /* 0x0000002a47217223 */ /* 0x040fe2000000000e */
[C---:B------:R-:W-:Y:S01]  /*1140*/  FFMA R8, R71.reuse, R46, R8 ;  /* 0x0000002e47087223 */ /* 0x040fe20000000008 */
[C---:B------:R-:W-:Y:S01]  /*1150*/  FFMA R50, R71.reuse, R50, R49 ;  /* 0x0000003247327223 */ /* 0x040fe20000000031 */
[----:B------:R-:W-:Y:S01]  /*1160*/  FFMA R54, R71, R54, R53 ;  /* 0x0000003647367223 */ /* 0x000fe20000000035 */
[C---:B------:R-:W-:Y:S01]  /*1170*/  FFMA R33, R12.reuse, R43, R33 ;  /* 0x0000002b0c217223 */ /* 0x040fe20000000021 */
[C---:B------:R-:W-:Y:S01]  /*1180*/  FFMA R35, R12.reuse, R47, R8 ;  /* 0x0000002f0c237223 */ /* 0x040fe20000000008 */
[C---:B------:R-:W-:Y:S01]  /*1190*/  FFMA R51, R12.reuse, R51, R50 ;  /* 0x000000330c337223 */ /* 0x040fe20000000032 */
[----:B------:R-:W-:Y:S01]  /*11a0*/  FFMA R55, R12, R55, R54 ;  /* 0x000000370c377223 */ /* 0x000fe20000000036 */
[----:B------:R-:W-:Y:S06]  /*11b0*/  @P0 BRA `(.L_x_0) ;  /* 0xfffffff800640947 */ /* 0x000fec000383ffff */
[----:B------:R-:W-:Y:S05]  /*11c0*/  @P1 BRA `(.L_x_1) ;  /* 0xfffffff000101947 */ /* 0x000fea000383ffff */
[----:B------:R-:W0:Y:S01]  /*11d0*/  LDC.64 R8, c[0x0][0x390] ;  /* 0x0000e400ff087b82 */ /* 0x000e220000000a00 */
[----:B------:R-:W-:-:S05]  /*11e0*/  IMAD R5, R5, 0x3fe, R6 ;  /* 0x000003fe05057824 */ /* 0x000fca00078e0206 */
[----:B------:R-:W-:-:S04]  /*11f0*/  IADD3 R0, PT, PT, R5, UR4, RZ ;  /* 0x0000000405007c10 */ /* 0x000fc8000fffe0ff */
[----:B------:R-:W-:-:S05]  /*1200*/  LEA R3, R3, R0, 0x1 ;  /* 0x0000000003037211 */ /* 0x000fca00078e08ff */
[----:B0-----:R-:W-:-:S05]  /*1210*/  IMAD.WIDE.U32 R2, R3, 0x4, R8 ;  /* 0x0000000403027825 */ /* 0x001fca00078e0008 */
[----:B------:R-:W-:Y:S04]  /*1220*/  STG.E desc[UR10][R2.64], R33 ;  /* 0x0000002102007986 */ /* 0x000fe8000c10190a */
[----:B------:R-:W-:Y:S04]  /*1230*/  STG.E desc[UR10][R2.64+0x400], R35 ;  /* 0x0004002302007986 */ /* 0x000fe8000c10190a */
[----:B------:R-:W-:Y:S04]  /*1240*/  STG.E desc[UR10][R2.64+0x800], R51 ;  /* 0x0008003302007986 */ /* 0x000fe8000c10190a */
[----:B------:R-:W-:Y:S01]  /*1250*/  STG.E desc[UR10][R2.64+0xc00], R55 ;  /* 0x000c003702007986 */ /* 0x000fe2000c10190a */
[----:B------:R-:W-:Y:S05]  /*1260*/  EXIT ;  /* 0x000000000000794d */ /* 0x000fea0003800000 */
.L_x_2:
[----:B------:R-:W-:-:S00]  /*1270*/  BRA `(.L_x_2) ;  /* 0xfffffffc00fc7947 */ /* 0x000fc0000383ffff */
[----:B------:R-:W-:-:S00]  /*1280*/  NOP ;  /* 0x0000000000007918 */ /* 0x000fc00000000000 */
[----:B------:R-:W-:-:S00]  /*1290*/  NOP ;  /* 0x0000000000007918 */ /* 0x000fc00000000000 */
[----:B------:R-:W-:-:S00]  /*12a0*/  NOP ;  /* 0x0000000000007918 */ /* 0x000fc00000000000 */
[----:B------:R-:W-:-:S00]  /*12b0*/  NOP ;  /* 0x0000000000007918 */ /* 0x000fc00000000000 */
[----:B------:R-:W-:-:S00]  /*12c0*/  NOP ;  /* 0x0000000000007918 */ /* 0x000fc00000000000 */
[----:B------:R-:W-:-:S00]  /*12d0*/  NOP ;  /* 0x0000000000007918 */ /* 0x000fc00000000000 */
[----:B------:R-:W-:-:S00]  /*12e0*/  NOP ;  /* 0x0000000000007918 */ /* 0x000fc00000000000 */
[----:B------:R-:W-:-:S00]  /*12f0*/  NOP ;  /* 0x0000000000007918 */ /* 0x000fc00000000000 */
.L_x_3:


//--------------------- .nv.shared.mmult_kernel0  --------------------------
	.section	.nv.shared.mmult_kernel0,"aw",@nobits
	.sectionflags	@""
	.align	4
.nv.shared.mmult_kernel0:
	.zero		9472


//--------------------- .nv.shared.reserved.0     --------------------------
	.section	.nv.shared.reserved.0,"aw",@nobits
	.weak		__nv_reservedSMEM_offset_0_alias
	.size		__nv_reservedSMEM_offset_0_alias, 0, 64
	.other		__nv_reservedSMEM_offset_0_alias,@"STO_CUDA_RESERVED_SHARED STV_DEFAULT"
__nv_reservedSMEM_offset_0_alias:
	.zero		0
	.zero		64


//--------------------- .nv.constant0.mmult_kernel0 --------------------------
	.section	.nv.constant0.mmult_kernel0,"a",@progbits
	.sectionflags	@""
	.align	4
.nv.constant0.mmult_kernel0:
	.zero		920


//--------------------- SYMBOLS --------------------------

	.type		.nv.reservedSmem.offset0,@object
	.size		.nv.reservedSmem.offset0,0x4
	.type		.nv.reservedSmem.cap,@object
	.size		.nv.reservedSmem.cap,0x4
